//
// Generated by NVIDIA NVVM Compiler
//
// Compiler Build ID: CL-36424714
// Cuda compilation tools, release 13.0, V13.0.88
// Based on NVVM 20.0.0
//

.version 9.0
.target sm_100
.address_size 64

	// .globl	_Z8reduce_aPiS_i
// _ZZ8reduce_aPiS_iE5sdata has been demoted
.extern .shared .align 16 .b8 sdata[];
.extern .shared .align 16 .b8 sharray[];

.visible .entry _Z8reduce_aPiS_i(
	.param .u64 .ptr .align 1 _Z8reduce_aPiS_i_param_0,
	.param .u64 .ptr .align 1 _Z8reduce_aPiS_i_param_1,
	.param .u32 _Z8reduce_aPiS_i_param_2
)
{
	.reg .pred 	%p<7>;
	.reg .b32 	%r<26>;
	.reg .b64 	%rd<13>;
	// demoted variable
	.shared .align 4 .b8 _ZZ8reduce_aPiS_iE5sdata[128];
	ld.param.u64 	%rd7, [_Z8reduce_aPiS_i_param_0];
	ld.param.u64 	%rd8, [_Z8reduce_aPiS_i_param_1];
	ld.param.s32 	%rd2, [_Z8reduce_aPiS_i_param_2];
	mov.u32 	%r1, %tid.x;
	shl.b32 	%r8, %r1, 2;
	mov.u32 	%r9, _ZZ8reduce_aPiS_iE5sdata;
	add.s32 	%r2, %r9, %r8;
	mov.b32 	%r10, 0;
	st.shared.u32 	[%r2], %r10;
	mov.u32 	%r25, %ntid.x;
	mov.u32 	%r11, %ctaid.x;
	mad.lo.s32 	%r12, %r25, %r11, %r1;
	cvt.u64.u32 	%rd12, %r12;
	setp.ge.u64 	%p1, %rd12, %rd2;
	@%p1 bra 	$L__BB0_4;
	mov.u32 	%r14, %nctaid.x;
	mul.lo.s32 	%r15, %r14, %r25;
	cvt.u64.u32 	%rd3, %r15;
	cvta.to.global.u64 	%rd4, %rd7;
	mov.b32 	%r24, 0;
$L__BB0_2:
	shl.b64 	%rd9, %rd12, 2;
	add.s64 	%rd10, %rd4, %rd9;
	ld.global.u32 	%r16, [%rd10];
	add.s32 	%r24, %r24, %r16;
	add.s64 	%rd12, %rd12, %rd3;
	setp.lt.u64 	%p2, %rd12, %rd2;
	@%p2 bra 	$L__BB0_2;
	st.shared.u32 	[%r2], %r24;
$L__BB0_4:
	setp.lt.u32 	%p3, %r25, 2;
	@%p3 bra 	$L__BB0_8;
$L__BB0_5:
	shr.u32 	%r7, %r25, 1;
	bar.sync 	0;
	setp.ge.u32 	%p4, %r1, %r7;
	@%p4 bra 	$L__BB0_7;
	shl.b32 	%r17, %r7, 2;
	add.s32 	%r18, %r2, %r17;
	ld.shared.u32 	%r19, [%r18];
	ld.shared.u32 	%r20, [%r2];
	add.s32 	%r21, %r20, %r19;
	st.shared.u32 	[%r2], %r21;
$L__BB0_7:
	setp.gt.u32 	%p5, %r25, 3;
	mov.u32 	%r25, %r7;
	@%p5 bra 	$L__BB0_5;
$L__BB0_8:
	setp.ne.s32 	%p6, %r1, 0;
	@%p6 bra 	$L__BB0_10;
	ld.shared.u32 	%r22, [_ZZ8reduce_aPiS_iE5sdata];
	cvta.to.global.u64 	%rd11, %rd8;
	atom.global.add.u32 	%r23, [%rd11], %r22;
$L__BB0_10:
	ret;

}
	// .globl	_Z4red1PiS_i
.visible .entry _Z4red1PiS_i(
	.param .u64 .ptr .align 1 _Z4red1PiS_i_param_0,
	.param .u64 .ptr .align 1 _Z4red1PiS_i_param_1,
	.param .u32 _Z4red1PiS_i_param_2
)
{
	.reg .pred 	%p<7>;
	.reg .b32 	%r<25>;
	.reg .b64 	%rd<15>;

	ld.param.u64 	%rd7, [_Z4red1PiS_i_param_0];
	ld.param.u64 	%rd8, [_Z4red1PiS_i_param_1];
	ld.param.s32 	%rd2, [_Z4red1PiS_i_param_2];
	mov.u32 	%r1, %tid.x;
	shl.b32 	%r9, %r1, 2;
	mov.u32 	%r10, sdata;
	add.s32 	%r2, %r10, %r9;
	mov.b32 	%r11, 0;
	st.shared.u32 	[%r2], %r11;
	mov.u32 	%r24, %ntid.x;
	mov.u32 	%r4, %ctaid.x;
	mad.lo.s32 	%r12, %r24, %r4, %r1;
	cvt.u64.u32 	%rd14, %r12;
	setp.ge.u64 	%p1, %rd14, %rd2;
	@%p1 bra 	$L__BB1_4;
	mov.u32 	%r14, %nctaid.x;
	mul.lo.s32 	%r15, %r14, %r24;
	cvt.u64.u32 	%rd3, %r15;
	cvta.to.global.u64 	%rd4, %rd7;
	mov.b32 	%r23, 0;
$L__BB1_2:
	shl.b64 	%rd9, %rd14, 2;
	add.s64 	%rd10, %rd4, %rd9;
	ld.global.u32 	%r16, [%rd10];
	add.s32 	%r23, %r23, %r16;
	add.s64 	%rd14, %rd14, %rd3;
	setp.lt.u64 	%p2, %rd14, %rd2;
	@%p2 bra 	$L__BB1_2;
	st.shared.u32 	[%r2], %r23;
$L__BB1_4:
	setp.lt.u32 	%p3, %r24, 2;
	@%p3 bra 	$L__BB1_8;
$L__BB1_5:
	shr.u32 	%r8, %r24, 1;
	bar.sync 	0;
	setp.ge.u32 	%p4, %r1, %r8;
	@%p4 bra 	$L__BB1_7;
	shl.b32 	%r17, %r8, 2;
	add.s32 	%r18, %r2, %r17;
	ld.shared.u32 	%r19, [%r18];
	ld.shared.u32 	%r20, [%r2];
	add.s32 	%r21, %r20, %r19;
	st.shared.u32 	[%r2], %r21;
$L__BB1_7:
	setp.gt.u32 	%p5, %r24, 3;
	mov.u32 	%r24, %r8;
	@%p5 bra 	$L__BB1_5;
$L__BB1_8:
	setp.ne.s32 	%p6, %r1, 0;
	@%p6 bra 	$L__BB1_10;
	ld.shared.u32 	%r22, [sdata];
	cvta.to.global.u64 	%rd11, %rd8;
	mul.wide.u32 	%rd12, %r4, 4;
	add.s64 	%rd13, %rd11, %rd12;
	st.global.u32 	[%rd13], %r22;
$L__BB1_10:
	ret;

}
	// .globl	_Z3redPiS_
.visible .entry _Z3redPiS_(
	.param .u64 .ptr .align 1 _Z3redPiS__param_0,
	.param .u64 .ptr .align 1 _Z3redPiS__param_1
)
{
	.reg .pred 	%p<5>;
	.reg .b32 	%r<18>;
	.reg .b64 	%rd<9>;

	ld.param.u64 	%rd2, [_Z3redPiS__param_0];
	ld.param.u64 	%rd1, [_Z3redPiS__param_1];
	cvta.to.global.u64 	%rd3, %rd2;
	mov.u32 	%r17, %ntid.x;
	mov.u32 	%r2, %ctaid.x;
	mov.u32 	%r3, %tid.x;
	mad.lo.s32 	%r7, %r17, %r2, %r3;
	mul.wide.s32 	%rd4, %r7, 4;
	add.s64 	%rd5, %rd3, %rd4;
	ld.global.u32 	%r8, [%rd5];
	shl.b32 	%r9, %r3, 2;
	mov.u32 	%r10, sharray;
	add.s32 	%r4, %r10, %r9;
	st.shared.u32 	[%r4], %r8;
	bar.sync 	0;
	setp.lt.u32 	%p1, %r17, 2;
	@%p1 bra 	$L__BB2_4;
$L__BB2_1:
	shr.u32 	%r6, %r17, 1;
	setp.ge.u32 	%p2, %r3, %r6;
	@%p2 bra 	$L__BB2_3;
	shl.b32 	%r11, %r6, 2;
	add.s32 	%r12, %r4, %r11;
	ld.shared.u32 	%r13, [%r12];
	ld.shared.u32 	%r14, [%r4];
	add.s32 	%r15, %r14, %r13;
	st.shared.u32 	[%r4], %r15;
$L__BB2_3:
	bar.sync 	0;
	setp.gt.u32 	%p3, %r17, 3;
	mov.u32 	%r17, %r6;
	@%p3 bra 	$L__BB2_1;
$L__BB2_4:
	setp.ne.s32 	%p4, %r3, 0;
	@%p4 bra 	$L__BB2_6;
	ld.shared.u32 	%r16, [sharray];
	cvta.to.global.u64 	%rd6, %rd1;
	mul.wide.u32 	%rd7, %r2, 4;
	add.s64 	%rd8, %rd6, %rd7;
	st.global.u32 	[%rd8], %r16;
$L__BB2_6:
	ret;

}


// ===== COMPILED SASS (sm_100) =====

	.target	sm_100

	.elftype	@"ET_EXEC"


//--------------------- .note.nv.tkinfo           --------------------------
	.section	.note.nv.tkinfo,"",@"SHT_NOTE"
	.sectionflags	@"SHF_NOTE_NV_TKINFO"
	.tkinfo
        /*0018*/ 	.word	0x00000002
        /*0030*/ 	.string	""
        /*0030*/ 	.string	"ptxas"
        /*0030*/ 	.string	"Cuda compilation tools, release 13.0, V13.0.88"
        /*0030*/ 	.string	"Build cuda_13.0.r13.0/compiler.36424714_0"
        /*0030*/ 	.string	"-arch sm_100 -m 64 "



//--------------------- .note.nv.cuinfo           --------------------------
	.section	.note.nv.cuinfo,"",@"SHT_NOTE"
	.sectionflags	@"SHF_NOTE_NV_CUINFO"
        /*0018*/ 	.short	0x0002
        /*001a*/ 	.short	0x0064
        /*001c*/ 	.short	0x0082
	.zero		2


//--------------------- .nv.info                  --------------------------
	.section	.nv.info,"",@"SHT_CUDA_INFO"
	.align	4


	//----- nvinfo : EIATTR_REGCOUNT
	.align		4
        /*0000*/ 	.byte	0x04, 0x2f
        /*0002*/ 	.short	(.L_1 - .L_0)
	.align		4
.L_0:
        /*0004*/ 	.word	index@(_Z8reduce_aPiS_i)
        /*0008*/ 	.word	0x0000000d


	//----- nvinfo : EIATTR_FRAME_SIZE
	.align		4
.L_1:
        /*000c*/ 	.byte	0x04, 0x11
        /*000e*/ 	.short	(.L_3 - .L_2)
	.align		4
.L_2:
        /*0010*/ 	.word	index@(_Z8reduce_aPiS_i)
        /*0014*/ 	.word	0x00000000


	//----- nvinfo : EIATTR_REGCOUNT
	.align		4
.L_3:
        /*0018*/ 	.byte	0x04, 0x2f
        /*001a*/ 	.short	(.L_5 - .L_4)
	.align		4
.L_4:
        /*001c*/ 	.word	index@(_Z4red1PiS_i)
        /*0020*/ 	.word	0x0000000e


	//----- nvinfo : EIATTR_FRAME_SIZE
	.align		4
.L_5:
        /*0024*/ 	.byte	0x04, 0x11
        /*0026*/ 	.short	(.L_7 - .L_6)
	.align		4
.L_6:
        /*0028*/ 	.word	index@(_Z4red1PiS_i)
        /*002c*/ 	.word	0x00000000


	//----- nvinfo : EIATTR_REGCOUNT
	.align		4
.L_7:
        /*0030*/ 	.byte	0x04, 0x2f
        /*0032*/ 	.short	(.L_9 - .L_8)
	.align		4
.L_8:
        /*0034*/ 	.word	index@(_Z3redPiS_)
        /*0038*/ 	.word	0x0000000b


	//----- nvinfo : EIATTR_FRAME_SIZE
	.align		4
.L_9:
        /*003c*/ 	.byte	0x04, 0x11
        /*003e*/ 	.short	(.L_11 - .L_10)
	.align		4
.L_10:
        /*0040*/ 	.word	index@(_Z3redPiS_)
        /*0044*/ 	.word	0x00000000


	//----- nvinfo : EIATTR_MIN_STACK_SIZE
	.align		4
.L_11:
        /*0048*/ 	.byte	0x04, 0x12
        /*004a*/ 	.short	(.L_13 - .L_12)
	.align		4
.L_12:
        /*004c*/ 	.word	index@(_Z3redPiS_)
        /*0050*/ 	.word	0x00000000


	//----- nvinfo : EIATTR_MIN_STACK_SIZE
	.align		4
.L_13:
        /*0054*/ 	.byte	0x04, 0x12
        /*0056*/ 	.short	(.L_15 - .L_14)
	.align		4
.L_14:
        /*0058*/ 	.word	index@(_Z4red1PiS_i)
        /*005c*/ 	.word	0x00000000


	//----- nvinfo : EIATTR_MIN_STACK_SIZE
	.align		4
.L_15:
        /*0060*/ 	.byte	0x04, 0x12
        /*0062*/ 	.short	(.L_17 - .L_16)
	.align		4
.L_16:
        /*0064*/ 	.word	index@(_Z8reduce_aPiS_i)
        /*0068*/ 	.word	0x00000000
.L_17:


//--------------------- .nv.compat                --------------------------
	.section	.nv.compat,"",@"SHT_CUDA_COMPAT_INFO"
	.align	4
        /*0000*/ 	.byte	0x02, 0x09, 0x00, 0x00, 0x02, 0x02, 0x01, 0x00, 0x02, 0x05, 0x05, 0x00, 0x03, 0x07, 0x01, 0x01
        /*0010*/ 	.byte	0x02, 0x03, 0x00, 0x00, 0x02, 0x06, 0x01, 0x00, 0x04, 0x0b, 0x08, 0x00, 0x09, 0x00, 0x00, 0x00
        /*0020*/ 	.byte	0x00, 0x00, 0x00, 0x00


//--------------------- .nv.info._Z3redPiS_       --------------------------
	.section	.nv.info._Z3redPiS_,"",@"SHT_CUDA_INFO"
	.sectionflags	@""
	.align	4


	//----- nvinfo : EIATTR_CUDA_API_VERSION
	.align		4
        /*0000*/ 	.byte	0x04, 0x37
        /*0002*/ 	.short	(.L_19 - .L_18)
.L_18:
        /*0004*/ 	.word	0x00000082


	//----- nvinfo : EIATTR_KPARAM_INFO
	.align		4
.L_19:
        /*0008*/ 	.byte	0x04, 0x17
        /*000a*/ 	.short	(.L_21 - .L_20)
.L_20:
        /*000c*/ 	.word	0x00000000
        /*0010*/ 	.short	0x0001
        /*0012*/ 	.short	0x0008
        /*0014*/ 	.byte	0x00, 0xf5, 0x21, 0x00


	//----- nvinfo : EIATTR_KPARAM_INFO
	.align		4
.L_21:
        /*0018*/ 	.byte	0x04, 0x17
        /*001a*/ 	.short	(.L_23 - .L_22)
.L_22:
        /*001c*/ 	.word	0x00000000
        /*0020*/ 	.short	0x0000
        /*0022*/ 	.short	0x0000
        /*0024*/ 	.byte	0x00, 0xf5, 0x21, 0x00


	//----- nvinfo : EIATTR_SPARSE_MMA_MASK
	.align		4
.L_23:
        /*0028*/ 	.byte	0x03, 0x50
        /*002a*/ 	.short	0x0000


	//----- nvinfo : EIATTR_MAXREG_COUNT
	.align		4
        /*002c*/ 	.byte	0x03, 0x1b
        /*002e*/ 	.short	0x00ff


	//----- nvinfo : EIATTR_NUM_BARRIERS
	.align		4
        /*0030*/ 	.byte	0x02, 0x4c
        /*0032*/ 	.byte	0x01
	.zero		1


	//----- nvinfo : EIATTR_MERCURY_ISA_VERSION
	.align		4
        /*0034*/ 	.byte	0x03, 0x5f
        /*0036*/ 	.short	0x0101


	//----- nvinfo : EIATTR_VRC_CTA_INIT_COUNT
	.align		4
        /*0038*/ 	.byte	0x02, 0x4a
	.zero		1
	.zero		1


	//----- nvinfo : EIATTR_EXIT_INSTR_OFFSETS
	.align		4
        /*003c*/ 	.byte	0x04, 0x1c
        /*003e*/ 	.short	(.L_25 - .L_24)


	//   ....[0]....
.L_24:
        /*0040*/ 	.word	0x000001e0


	//   ....[1]....
        /*0044*/ 	.word	0x00000260


	//----- nvinfo : EIATTR_CBANK_PARAM_SIZE
	.align		4
.L_25:
        /*0048*/ 	.byte	0x03, 0x19
        /*004a*/ 	.short	0x0010


	//----- nvinfo : EIATTR_PARAM_CBANK
	.align		4
        /*004c*/ 	.byte	0x04, 0x0a
        /*004e*/ 	.short	(.L_27 - .L_26)
	.align		4
.L_26:
        /*0050*/ 	.word	index@(.nv.constant0._Z3redPiS_)
        /*0054*/ 	.short	0x0380
        /*0056*/ 	.short	0x0010


	//----- nvinfo : EIATTR_SW_WAR
	.align		4
.L_27:
        /*0058*/ 	.byte	0x04, 0x36
        /*005a*/ 	.short	(.L_29 - .L_28)
.L_28:
        /*005c*/ 	.word	0x00000008
.L_29:


//--------------------- .nv.info._Z4red1PiS_i     --------------------------
	.section	.nv.info._Z4red1PiS_i,"",@"SHT_CUDA_INFO"
	.sectionflags	@""
	.align	4


	//----- nvinfo : EIATTR_CUDA_API_VERSION
	.align		4
        /*0000*/ 	.byte	0x04, 0x37
        /*0002*/ 	.short	(.L_31 - .L_30)
.L_30:
        /*0004*/ 	.word	0x00000082


	//----- nvinfo : EIATTR_KPARAM_INFO
	.align		4
.L_31:
        /*0008*/ 	.byte	0x04, 0x17
        /*000a*/ 	.short	(.L_33 - .L_32)
.L_32:
        /*000c*/ 	.word	0x00000000
        /*0010*/ 	.short	0x0002
        /*0012*/ 	.short	0x0010
        /*0014*/ 	.byte	0x00, 0xf0, 0x11, 0x00


	//----- nvinfo : EIATTR_KPARAM_INFO
	.align		4
.L_33:
        /*0018*/ 	.byte	0x04, 0x17
        /*001a*/ 	.short	(.L_35 - .L_34)
.L_34:
        /*001c*/ 	.word	0x00000000
        /*0020*/ 	.short	0x0001
        /*0022*/ 	.short	0x0008
        /*0024*/ 	.byte	0x00, 0xf5, 0x21, 0x00


	//----- nvinfo : EIATTR_KPARAM_INFO
	.align		4
.L_35:
        /*0028*/ 	.byte	0x04, 0x17
        /*002a*/ 	.short	(.L_37 - .L_36)
.L_36:
        /*002c*/ 	.word	0x00000000
        /*0030*/ 	.short	0x0000
        /*0032*/ 	.short	0x0000
        /*0034*/ 	.byte	0x00, 0xf5, 0x21, 0x00


	//----- nvinfo : EIATTR_SPARSE_MMA_MASK
	.align		4
.L_37:
        /*0038*/ 	.byte	0x03, 0x50
        /*003a*/ 	.short	0x0000


	//----- nvinfo : EIATTR_MAXREG_COUNT
	.align		4
        /*003c*/ 	.byte	0x03, 0x1b
        /*003e*/ 	.short	0x00ff


	//----- nvinfo : EIATTR_NUM_BARRIERS
	.align		4
        /*0040*/ 	.byte	0x02, 0x4c
        /*0042*/ 	.byte	0x01
	.zero		1


	//----- nvinfo : EIATTR_MERCURY_ISA_VERSION
	.align		4
        /*0044*/ 	.byte	0x03, 0x5f
        /*0046*/ 	.short	0x0101


	//----- nvinfo : EIATTR_VRC_CTA_INIT_COUNT
	.align		4
        /*0048*/ 	.byte	0x02, 0x4a
	.zero		1
	.zero		1


	//----- nvinfo : EIATTR_EXIT_INSTR_OFFSETS
	.align		4
        /*004c*/ 	.byte	0x04, 0x1c
        /*004e*/ 	.short	(.L_39 - .L_38)


	//   ....[0]....
.L_38:
        /*0050*/ 	.word	0x00000330


	//   ....[1]....
        /*0054*/ 	.word	0x000003b0


	//----- nvinfo : EIATTR_CRS_STACK_SIZE
	.align		4
.L_39:
        /*0058*/ 	.byte	0x04, 0x1e
        /*005a*/ 	.short	(.L_41 - .L_40)
.L_40:
        /*005c*/ 	.word	0x00000000


	//----- nvinfo : EIATTR_CBANK_PARAM_SIZE
	.align		4
.L_41:
        /*0060*/ 	.byte	0x03, 0x19
        /*0062*/ 	.short	0x0014


	//----- nvinfo : EIATTR_PARAM_CBANK
	.align		4
        /*0064*/ 	.byte	0x04, 0x0a
        /*0066*/ 	.short	(.L_43 - .L_42)
	.align		4
.L_42:
        /*0068*/ 	.word	index@(.nv.constant0._Z4red1PiS_i)
        /*006c*/ 	.short	0x0380
        /*006e*/ 	.short	0x0014


	//----- nvinfo : EIATTR_SW_WAR
	.align		4
.L_43:
        /*0070*/ 	.byte	0x04, 0x36
        /*0072*/ 	.short	(.L_45 - .L_44)
.L_44:
        /*0074*/ 	.word	0x00000008
.L_45:


//--------------------- .nv.info._Z8reduce_aPiS_i --------------------------
	.section	.nv.info._Z8reduce_aPiS_i,"",@"SHT_CUDA_INFO"
	.sectionflags	@""
	.align	4


	//----- nvinfo : EIATTR_CUDA_API_VERSION
	.align		4
        /*0000*/ 	.byte	0x04, 0x37
        /*0002*/ 	.short	(.L_47 - .L_46)
.L_46:
        /*0004*/ 	.word	0x00000082


	//----- nvinfo : EIATTR_KPARAM_INFO
	.align		4
.L_47:
        /*0008*/ 	.byte	0x04, 0x17
        /*000a*/ 	.short	(.L_49 - .L_48)
.L_48:
        /*000c*/ 	.word	0x00000000
        /*0010*/ 	.short	0x0002
        /*0012*/ 	.short	0x0010
        /*0014*/ 	.byte	0x00, 0xf0, 0x11, 0x00


	//----- nvinfo : EIATTR_KPARAM_INFO
	.align		4
.L_49:
        /*0018*/ 	.byte	0x04, 0x17
        /*001a*/ 	.short	(.L_51 - .L_50)
.L_50:
        /*001c*/ 	.word	0x00000000
        /*0020*/ 	.short	0x0001
        /*0022*/ 	.short	0x0008
        /*0024*/ 	.byte	0x00, 0xf5, 0x21, 0x00


	//----- nvinfo : EIATTR_KPARAM_INFO
	.align		4
.L_51:
        /*0028*/ 	.byte	0x04, 0x17
        /*002a*/ 	.short	(.L_53 - .L_52)
.L_52:
        /*002c*/ 	.word	0x00000000
        /*0030*/ 	.short	0x0000
        /*0032*/ 	.short	0x0000
        /*0034*/ 	.byte	0x00, 0xf5, 0x21, 0x00


	//----- nvinfo : EIATTR_SPARSE_MMA_MASK
	.align		4
.L_53:
        /*0038*/ 	.byte	0x03, 0x50
        /*003a*/ 	.short	0x0000


	//----- nvinfo : EIATTR_MAXREG_COUNT
	.align		4
        /*003c*/ 	.byte	0x03, 0x1b
        /*003e*/ 	.short	0x00ff


	//----- nvinfo : EIATTR_NUM_BARRIERS
	.align		4
        /*0040*/ 	.byte	0x02, 0x4c
        /*0042*/ 	.byte	0x01
	.zero		1


	//----- nvinfo : EIATTR_MERCURY_ISA_VERSION
	.align		4
        /*0044*/ 	.byte	0x03, 0x5f
        /*0046*/ 	.short	0x0101


	//----- nvinfo : EIATTR_VRC_CTA_INIT_COUNT
	.align		4
        /*0048*/ 	.byte	0x02, 0x4a
	.zero		1
	.zero		1


	//----- nvinfo : EIATTR_EXIT_INSTR_OFFSETS
	.align		4
        /*004c*/ 	.byte	0x04, 0x1c
        /*004e*/ 	.short	(.L_55 - .L_54)


	//   ....[0]....
.L_54:
        /*0050*/ 	.word	0x00000330


	//   ....[1]....
        /*0054*/ 	.word	0x000003a0


	//----- nvinfo : EIATTR_CRS_STACK_SIZE
	.align		4
.L_55:
        /*0058*/ 	.byte	0x04, 0x1e
        /*005a*/ 	.short	(.L_57 - .L_56)
.L_56:
        /*005c*/ 	.word	0x00000000


	//----- nvinfo : EIATTR_CBANK_PARAM_SIZE
	.align		4
.L_57:
        /*0060*/ 	.byte	0x03, 0x19
        /*0062*/ 	.short	0x0014


	//----- nvinfo : EIATTR_PARAM_CBANK
	.align		4
        /*0064*/ 	.byte	0x04, 0x0a
        /*0066*/ 	.short	(.L_59 - .L_58)
	.align		4
.L_58:
        /*0068*/ 	.word	index@(.nv.constant0._Z8reduce_aPiS_i)
        /*006c*/ 	.short	0x0380
        /*006e*/ 	.short	0x0014


	//----- nvinfo : EIATTR_SW_WAR
	.align		4
.L_59:
        /*0070*/ 	.byte	0x04, 0x36
        /*0072*/ 	.short	(.L_61 - .L_60)
.L_60:
        /*0074*/ 	.word	0x00000008
.L_61:


//--------------------- .nv.callgraph             --------------------------
	.section	.nv.callgraph,"",@"SHT_CUDA_CALLGRAPH"
	.align	4
	.sectionentsize	8
	.align		4
        /*0000*/ 	.word	0x00000000
	.align		4
        /*0004*/ 	.word	0xffffffff
	.align		4
        /*0008*/ 	.word	0x00000000
	.align		4
        /*000c*/ 	.word	0xfffffffe
	.align		4
        /*0010*/ 	.word	0x00000000
	.align		4
        /*0014*/ 	.word	0xfffffffd
	.align		4
        /*0018*/ 	.word	0x00000000
	.align		4
        /*001c*/ 	.word	0xfffffffc


//--------------------- .text._Z3redPiS_          --------------------------
	.section	.text._Z3redPiS_,"ax",@progbits
	.align	128
        .global         _Z3redPiS_
        .type           _Z3redPiS_,@function
        .size           _Z3redPiS_,(.L_x_17 - _Z3redPiS_)
        .other          _Z3redPiS_,@"STO_CUDA_ENTRY STV_DEFAULT"
_Z3redPiS_:
.text._Z3redPiS_:
[----:B------:R-:W-:Y:S01]  /*0000*/  LDC R1, c[0x0][0x37c] ;  /* 0x0000df00ff017b82 */ /* 0x000fe20000000800 */
[----:B------:R-:W0:Y:S07]  /*0010*/  S2R R7, SR_CTAID.X ;  /* 0x0000000000077919 */ /* 0x000e2e0000002500 */
[----:B------:R-:W1:Y:S01]  /*0020*/  LDC.64 R2, c[0x0][0x380] ;  /* 0x0000e000ff027b82 */ /* 0x000e620000000a00 */
[----:B------:R-:W0:Y:S01]  /*0030*/  LDCU UR8, c[0x0][0x360] ;  /* 0x00006c00ff0877ac */ /* 0x000e220008000800 */
[----:B------:R-:W0:Y:S01]  /*0040*/  S2R R6, SR_TID.X ;  /* 0x0000000000067919 */ /* 0x000e220000002100 */
[----:B------:R-:W2:Y:S01]  /*0050*/  LDCU.64 UR6, c[0x0][0x358] ;  /* 0x00006b00ff0677ac */ /* 0x000ea20008000a00 */
[----:B0-----:R-:W-:-:S04]  /*0060*/  IMAD R5, R7, UR8, R6 ;  /* 0x0000000807057c24 */ /* 0x001fc8000f8e0206 */
[----:B-1----:R-:W-:-:S06]  /*0070*/  IMAD.WIDE R2, R5, 0x4, R2 ;  /* 0x0000000405027825 */ /* 0x002fcc00078e0202 */
[----:B--2---:R-:W2:Y:S01]  /*0080*/  LDG.E R2, desc[UR6][R2.64] ;  /* 0x0000000602027981 */ /* 0x004ea2000c1e1900 */
[----:B------:R-:W0:Y:S01]  /*0090*/  S2UR UR5, SR_CgaCtaId ;  /* 0x00000000000579c3 */ /* 0x000e220000008800 */
[----:B------:R-:W-:Y:S01]  /*00a0*/  UMOV UR4, 0x400 ;  /* 0x0000040000047882 */ /* 0x000fe20000000000 */
[----:B------:R-:W-:Y:S01]  /*00b0*/  UISETP.GE.U32.AND UP0, UPT, UR8, 0x2, UPT ;  /* 0x000000020800788c */ /* 0x000fe2000bf06070 */
[----:B------:R-:W-:Y:S01]  /*00c0*/  ISETP.NE.AND P0, PT, R6, RZ, PT ;  /* 0x000000ff0600720c */ /* 0x000fe20003f05270 */
[----:B0-----:R-:W-:-:S06]  /*00d0*/  ULEA UR4, UR5, UR4, 0x18 ;  /* 0x0000000405047291 */ /* 0x001fcc000f8ec0ff */
[----:B------:R-:W-:-:S05]  /*00e0*/  LEA R5, R6, UR4, 0x2 ;  /* 0x0000000406057c11 */ /* 0x000fca000f8e10ff */
[----:B--2---:R0:W-:Y:S01]  /*00f0*/  STS [R5], R2 ;  /* 0x0000000205007388 */ /* 0x0041e20000000800 */
[----:B------:R-:W-:Y:S06]  /*0100*/  BAR.SYNC.DEFER_BLOCKING 0x0 ;  /* 0x0000000000007b1d */ /* 0x000fec0000010000 */
[----:B------:R-:W-:Y:S05]  /*0110*/  BRA.U !UP0, `(.L_x_0) ;  /* 0x0000000108307547 */ /* 0x000fea000b800000 */
[----:B------:R-:W-:-:S07]  /*0120*/  IMAD.U32 R0, RZ, RZ, UR8 ;  /* 0x00000008ff007e24 */ /* 0x000fce000f8e00ff */
.L_x_1:
[----:B------:R-:W-:-:S04]  /*0130*/  SHF.R.U32.HI R8, RZ, 0x1, R0 ;  /* 0x00000001ff087819 */ /* 0x000fc80000011600 */
[----:B------:R-:W-:-:S13]  /*0140*/  ISETP.GE.U32.AND P1, PT, R6, R8, PT ;  /* 0x000000080600720c */ /* 0x000fda0003f26070 */
[----:B0-----:R-:W-:Y:S01]  /*0150*/  @!P1 IMAD R2, R8, 0x4, R5 ;  /* 0x0000000408029824 */ /* 0x001fe200078e0205 */
[----:B------:R-:W-:Y:S05]  /*0160*/  @!P1 LDS R3, [R5] ;  /* 0x0000000005039984 */ /* 0x000fea0000000800 */
[----:B------:R-:W0:Y:S02]  /*0170*/  @!P1 LDS R2, [R2] ;  /* 0x0000000002029984 */ /* 0x000e240000000800 */
[----:B0-----:R-:W-:-:S05]  /*0180*/  @!P1 IADD3 R4, PT, PT, R2, R3, RZ ;  /* 0x0000000302049210 */ /* 0x001fca0007ffe0ff */
[----:B------:R1:W-:Y:S01]  /*0190*/  @!P1 STS [R5], R4 ;  /* 0x0000000405009388 */ /* 0x0003e20000000800 */
[----:B------:R-:W-:Y:S01]  /*01a0*/  BAR.SYNC.DEFER_BLOCKING 0x0 ;  /* 0x0000000000007b1d */ /* 0x000fe20000010000 */
[----:B------:R-:W-:Y:S01]  /*01b0*/  ISETP.GT.U32.AND P1, PT, R0, 0x3, PT ;  /* 0x000000030000780c */ /* 0x000fe20003f24070 */
[----:B------:R-:W-:-:S12]  /*01c0*/  IMAD.MOV.U32 R0, RZ, RZ, R8 ;  /* 0x000000ffff007224 */ /* 0x000fd800078e0008 */
[----:B-1----:R-:W-:Y:S05]  /*01d0*/  @P1 BRA `(.L_x_1) ;  /* 0xfffffffc00d41947 */ /* 0x002fea000383ffff */
.L_x_0:
[----:B------:R-:W-:Y:S05]  /*01e0*/  @P0 EXIT ;  /* 0x000000000000094d */ /* 0x000fea0003800000 */
[----:B------:R-:W1:Y:S01]  /*01f0*/  S2UR UR5, SR_CgaCtaId ;  /* 0x00000000000579c3 */ /* 0x000e620000008800 */
[----:B------:R-:W-:-:S07]  /*0200*/  UMOV UR4, 0x400 ;  /* 0x0000040000047882 */ /* 0x000fce0000000000 */
[----:B0-----:R-:W0:Y:S01]  /*0210*/  LDC.64 R2, c[0x0][0x388] ;  /* 0x0000e200ff027b82 */ /* 0x001e220000000a00 */
[----:B-1----:R-:W-:Y:S01]  /*0220*/  ULEA UR4, UR5, UR4, 0x18 ;  /* 0x0000000405047291 */ /* 0x002fe2000f8ec0ff */
[----:B0-----:R-:W-:-:S08]  /*0230*/  IMAD.WIDE.U32 R2, R7, 0x4, R2 ;  /* 0x0000000407027825 */ /* 0x001fd000078e0002 */
[----:B------:R-:W0:Y:S04]  /*0240*/  LDS R5, [UR4] ;  /* 0x00000004ff057984 */ /* 0x000e280008000800 */
[----:B0-----:R-:W-:Y:S01]  /*0250*/  STG.E desc[UR6][R2.64], R5 ;  /* 0x0000000502007986 */ /* 0x001fe2000c101906 */
[----:B------:R-:W-:Y:S05]  /*0260*/  EXIT ;  /* 0x000000000000794d */ /* 0x000fea0003800000 */
.L_x_2:
[----:B------:R-:W-:-:S00]  /*0270*/  BRA `(.L_x_2) ;  /* 0xfffffffc00fc7947 */ /* 0x000fc0000383ffff */
[----:B------:R-:W-:-:S00]  /*0280*/  NOP ;  /* 0x0000000000007918 */ /* 0x000fc00000000000 */
[----:B------:R-:W-:-:S00]  /*0290*/  NOP ;  /* 0x0000000000007918 */ /* 0x000fc00000000000 */
[----:B------:R-:W-:-:S00]  /*02a0*/  NOP ;  /* 0x0000000000007918 */ /* 0x000fc00000000000 */
[----:B------:R-:W-:-:S00]  /*02b0*/  NOP ;  /* 0x0000000000007918 */ /* 0x000fc00000000000 */
[----:B------:R-:W-:-:S00]  /*02c0*/  NOP ;  /* 0x0000000000007918 */ /* 0x000fc00000000000 */
[----:B------:R-:W-:-:S00]  /*02d0*/  NOP ;  /* 0x0000000000007918 */ /* 0x000fc00000000000 */
[----:B------:R-:W-:-:S00]  /*02e0*/  NOP ;  /* 0x0000000000007918 */ /* 0x000fc00000000000 */
[----:B------:R-:W-:-:S00]  /*02f0*/  NOP ;  /* 0x0000000000007918 */ /* 0x000fc00000000000 */
.L_x_17:


//--------------------- .text._Z4red1PiS_i        --------------------------
	.section	.text._Z4red1PiS_i,"ax",@progbits
	.align	128
        .global         _Z4red1PiS_i
        .type           _Z4red1PiS_i,@function
        .size           _Z4red1PiS_i,(.L_x_18 - _Z4red1PiS_i)
        .other          _Z4red1PiS_i,@"STO_CUDA_ENTRY STV_DEFAULT"
_Z4red1PiS_i:
.text._Z4red1PiS_i:
[----:B------:R-:W-:Y:S01]  /*0000*/  LDC R1, c[0x0][0x37c] ;  /* 0x0000df00ff017b82 */ /* 0x000fe20000000800 */
[----:B------:R-:W0:Y:S07]  /*0010*/  S2R R6, SR_TID.X ;  /* 0x0000000000067919 */ /* 0x000e2e0000002100 */
[----:B------:R-:W1:Y:S01]  /*0020*/  S2UR UR5, SR_CgaCtaId ;  /* 0x00000000000579c3 */ /* 0x000e620000008800 */
[----:B------:R-:W2:Y:S01]  /*0030*/  LDCU UR8, c[0x0][0x360] ;  /* 0x00006c00ff0877ac */ /* 0x000ea20008000800 */
[----:B------:R-:W-:Y:S01]  /*0040*/  BSSY.RECONVERGENT B0, `(.L_x_3) ;  /* 0x0000020000007945 */ /* 0x000fe20003800200 */
[----:B------:R-:W3:Y:S01]  /*0050*/  S2R R7, SR_CTAID.X ;  /* 0x0000000000077919 */ /* 0x000ee20000002500 */
[----:B------:R-:W4:Y:S01]  /*0060*/  LDCU UR9, c[0x0][0x390] ;  /* 0x00007200ff0977ac */ /* 0x000f220008000800 */
[----:B------:R-:W-:Y:S01]  /*0070*/  UMOV UR4, 0x400 ;  /* 0x0000040000047882 */ /* 0x000fe20000000000 */
[----:B------:R-:W0:Y:S01]  /*0080*/  LDCU.64 UR6, c[0x0][0x358] ;  /* 0x00006b00ff0677ac */ /* 0x000e220008000a00 */
[----:B------:R-:W0:Y:S01]  /*0090*/  LDCU.64 UR10, c[0x0][0x380] ;  /* 0x00007000ff0a77ac */ /* 0x000e220008000a00 */
[----:B--2---:R-:W-:Y:S01]  /*00a0*/  IMAD.U32 R4, RZ, RZ, UR8 ;  /* 0x00000008ff047e24 */ /* 0x004fe2000f8e00ff */
[----:B-1----:R-:W-:-:S02]  /*00b0*/  ULEA UR4, UR5, UR4, 0x18 ;  /* 0x0000000405047291 */ /* 0x002fc4000f8ec0ff */
[----:B----4-:R-:W-:-:S04]  /*00c0*/  USHF.R.S32.HI UR5, URZ, 0x1f, UR9 ;  /* 0x0000001fff057899 */ /* 0x010fc80008011409 */
[----:B0-----:R-:W-:Y:S01]  /*00d0*/  LEA R0, R6, UR4, 0x2 ;  /* 0x0000000406007c11 */ /* 0x001fe2000f8e10ff */
[----:B---3--:R-:W-:-:S04]  /*00e0*/  IMAD R2, R7, UR8, R6 ;  /* 0x0000000807027c24 */ /* 0x008fc8000f8e0206 */
[----:B------:R0:W-:Y:S01]  /*00f0*/  STS [R0], RZ ;  /* 0x000000ff00007388 */ /* 0x0001e20000000800 */
[----:B------:R-:W-:-:S04]  /*0100*/  ISETP.GE.U32.AND P0, PT, R2, UR9, PT ;  /* 0x0000000902007c0c */ /* 0x000fc8000bf06070 */
[----:B------:R-:W-:-:S13]  /*0110*/  ISETP.GE.U32.AND.EX P0, PT, RZ, UR5, PT, P0 ;  /* 0x00000005ff007c0c */ /* 0x000fda000bf06100 */
[----:B0-----:R-:W-:Y:S05]  /*0120*/  @P0 BRA `(.L_x_4) ;  /* 0x0000000000440947 */ /* 0x001fea0003800000 */
[----:B------:R-:W0:Y:S01]  /*0130*/  LDCU UR4, c[0x0][0x370] ;  /* 0x00006e00ff0477ac */ /* 0x000e220008000800 */
[----:B------:R-:W-:Y:S01]  /*0140*/  BSSY.RECONVERGENT B1, `(.L_x_5) ;  /* 0x000000e000017945 */ /* 0x000fe20003800200 */
[----:B------:R-:W-:Y:S02]  /*0150*/  IMAD.MOV.U32 R8, RZ, RZ, R2 ;  /* 0x000000ffff087224 */ /* 0x000fe400078e0002 */
[----:B------:R-:W-:Y:S02]  /*0160*/  IMAD.MOV.U32 R9, RZ, RZ, RZ ;  /* 0x000000ffff097224 */ /* 0x000fe400078e00ff */
[----:B------:R-:W-:Y:S02]  /*0170*/  IMAD.MOV.U32 R5, RZ, RZ, RZ ;  /* 0x000000ffff057224 */ /* 0x000fe400078e00ff */
[----:B0-----:R-:W-:-:S07]  /*0180*/  IMAD R11, R4, UR4, RZ ;  /* 0x00000004040b7c24 */ /* 0x001fce000f8e02ff */
.L_x_6:
[----:B------:R-:W-:-:S04]  /*0190*/  LEA R2, P0, R8, UR10, 0x2 ;  /* 0x0000000a08027c11 */ /* 0x000fc8000f8010ff */
[----:B------:R-:W-:-:S05]  /*01a0*/  LEA.HI.X R3, R8, UR11, R9, 0x2, P0 ;  /* 0x0000000b08037c11 */ /* 0x000fca00080f1409 */
[----:B------:R-:W2:Y:S01]  /*01b0*/  LDG.E R2, desc[UR6][R2.64] ;  /* 0x0000000602027981 */ /* 0x000ea2000c1e1900 */
[----:B------:R-:W-:-:S05]  /*01c0*/  IADD3 R8, P0, PT, R11, R8, RZ ;  /* 0x000000080b087210 */ /* 0x000fca0007f1e0ff */
[----:B------:R-:W-:Y:S01]  /*01d0*/  IMAD.X R9, RZ, RZ, R9, P0 ;  /* 0x000000ffff097224 */ /* 0x000fe200000e0609 */
[----:B------:R-:W-:-:S04]  /*01e0*/  ISETP.GE.U32.AND P0, PT, R8, UR9, PT ;  /* 0x0000000908007c0c */ /* 0x000fc8000bf06070 */
[----:B------:R-:W-:Y:S01]  /*01f0*/  ISETP.GE.U32.AND.EX P0, PT, R9, UR5, PT, P0 ;  /* 0x0000000509007c0c */ /* 0x000fe2000bf06100 */
[----:B--2---:R-:W-:-:S12]  /*0200*/  IMAD.IADD R5, R2, 0x1, R5 ;  /* 0x0000000102057824 */ /* 0x004fd800078e0205 */
[----:B------:R-:W-:Y:S05]  /*0210*/  @!P0 BRA `(.L_x_6) ;  /* 0xfffffffc00dc8947 */ /* 0x000fea000383ffff */
[----:B------:R-:W-:Y:S05]  /*0220*/  BSYNC.RECONVERGENT B1 ;  /* 0x0000000000017941 */ /* 0x000fea0003800200 */
.L_x_5:
[----:B------:R0:W-:Y:S02]  /*0230*/  STS [R0], R5 ;  /* 0x0000000500007388 */ /* 0x0001e40000000800 */
.L_x_4:
[----:B------:R-:W-:Y:S05]  /*0240*/  BSYNC.RECONVERGENT B0 ;  /* 0x0000000000007941 */ /* 0x000fea0003800200 */
.L_x_3:
[----:B------:R-:W-:Y:S02]  /*0250*/  ISETP.GE.U32.AND P1, PT, R4, 0x2, PT ;  /* 0x000000020400780c */ /* 0x000fe40003f26070 */
[----:B------:R-:W-:-:S11]  /*0260*/  ISETP.NE.AND P0, PT, R6, RZ, PT ;  /* 0x000000ff0600720c */ /* 0x000fd60003f05270 */
[----:B------:R-:W-:Y:S05]  /*0270*/  @!P1 BRA `(.L_x_7) ;  /* 0x00000000002c9947 */ /* 0x000fea0003800000 */
.L_x_8:
[----:B------:R-:W-:Y:S01]  /*0280*/  BAR.SYNC.DEFER_BLOCKING 0x0 ;  /* 0x0000000000007b1d */ /* 0x000fe20000010000 */
[----:B0-----:R-:W-:-:S04]  /*0290*/  SHF.R.U32.HI R5, RZ, 0x1, R4 ;  /* 0x00000001ff057819 */ /* 0x001fc80000011604 */
[----:B------:R-:W-:-:S13]  /*02a0*/  ISETP.GE.U32.AND P1, PT, R6, R5, PT ;  /* 0x000000050600720c */ /* 0x000fda0003f26070 */
[----:B------:R-:W-:Y:S01]  /*02b0*/  @!P1 IMAD R2, R5, 0x4, R0 ;  /* 0x0000000405029824 */ /* 0x000fe200078e0200 */
[----:B------:R-:W-:Y:S05]  /*02c0*/  @!P1 LDS R3, [R0] ;  /* 0x0000000000039984 */ /* 0x000fea0000000800 */
[----:B------:R-:W0:Y:S02]  /*02d0*/  @!P1 LDS R2, [R2] ;  /* 0x0000000002029984 */ /* 0x000e240000000800 */
[----:B0-----:R-:W-:-:S05]  /*02e0*/  @!P1 IMAD.IADD R3, R2, 0x1, R3 ;  /* 0x0000000102039824 */ /* 0x001fca00078e0203 */
[----:B------:R1:W-:Y:S01]  /*02f0*/  @!P1 STS [R0], R3 ;  /* 0x0000000300009388 */ /* 0x0003e20000000800 */
[----:B------:R-:W-:Y:S01]  /*0300*/  ISETP.GT.U32.AND P1, PT, R4, 0x3, PT ;  /* 0x000000030400780c */ /* 0x000fe20003f24070 */
[----:B------:R-:W-:-:S12]  /*0310*/  IMAD.MOV.U32 R4, RZ, RZ, R5 ;  /* 0x000000ffff047224 */ /* 0x000fd800078e0005 */
[----:B-1----:R-:W-:Y:S05]  /*0320*/  @P1 BRA `(.L_x_8) ;  /* 0xfffffffc00d41947 */ /* 0x002fea000383ffff */
.L_x_7:
[----:B------:R-:W-:Y:S05]  /*0330*/  @P0 EXIT ;  /* 0x000000000000094d */ /* 0x000fea0003800000 */
[----:B------:R-:W1:Y:S01]  /*0340*/  S2UR UR5, SR_CgaCtaId ;  /* 0x00000000000579c3 */ /* 0x000e620000008800 */
[----:B------:R-:W-:-:S07]  /*0350*/  UMOV UR4, 0x400 ;  /* 0x0000040000047882 */ /* 0x000fce0000000000 */
[----:B------:R-:W2:Y:S01]  /*0360*/  LDC.64 R2, c[0x0][0x388] ;  /* 0x0000e200ff027b82 */ /* 0x000ea20000000a00 */
[----:B-1----:R-:W-:Y:S01]  /*0370*/  ULEA UR4, UR5, UR4, 0x18 ;  /* 0x0000000405047291 */ /* 0x002fe2000f8ec0ff */
[----:B--2---:R-:W-:-:S08]  /*0380*/  IMAD.WIDE.U32 R2, R7, 0x4, R2 ;  /* 0x0000000407027825 */ /* 0x004fd000078e0002 */
[----:B0-----:R-:W0:Y:S04]  /*0390*/  LDS R5, [UR4] ;  /* 0x00000004ff057984 */ /* 0x001e280008000800 */
[----:B0-----:R-:W-:Y:S01]  /*03a0*/  STG.E desc[UR6][R2.64], R5 ;  /* 0x0000000502007986 */ /* 0x001fe2000c101906 */
[----:B------:R-:W-:Y:S05]  /*03b0*/  EXIT ;  /* 0x000000000000794d */ /* 0x000fea0003800000 */
.L_x_9:
        /* <DEDUP_REMOVED lines=12> */
.L_x_18:


//--------------------- .text._Z8reduce_aPiS_i    --------------------------
	.section	.text._Z8reduce_aPiS_i,"ax",@progbits
	.align	128
        .global         _Z8reduce_aPiS_i
        .type           _Z8reduce_aPiS_i,@function
        .size           _Z8reduce_aPiS_i,(.L_x_19 - _Z8reduce_aPiS_i)
        .other          _Z8reduce_aPiS_i,@"STO_CUDA_ENTRY STV_DEFAULT"
_Z8reduce_aPiS_i:
.text._Z8reduce_aPiS_i:
        /* <DEDUP_REMOVED lines=25> */
.L_x_13:
        /* <DEDUP_REMOVED lines=10> */
.L_x_12:
[----:B------:R0:W-:Y:S02]  /*0230*/  STS [R0], R5 ;  /* 0x0000000500007388 */ /* 0x0001e40000000800 */
.L_x_11:
[----:B------:R-:W-:Y:S05]  /*0240*/  BSYNC.RECONVERGENT B0 ;  /* 0x0000000000007941 */ /* 0x000fea0003800200 */
.L_x_10:
[----:B------:R-:W-:Y:S02]  /*0250*/  ISETP.GE.U32.AND P1, PT, R4, 0x2, PT ;  /* 0x000000020400780c */ /* 0x000fe40003f26070 */
[----:B------:R-:W-:-:S11]  /*0260*/  ISETP.NE.AND P0, PT, R6, RZ, PT ;  /* 0x000000ff0600720c */ /* 0x000fd60003f05270 */
[----:B------:R-:W-:Y:S05]  /*0270*/  @!P1 BRA `(.L_x_14) ;  /* 0x00000000002c9947 */ /* 0x000fea0003800000 */
.L_x_15:
        /* <DEDUP_REMOVED lines=11> */
.L_x_14:
[----:B------:R-:W-:Y:S05]  /*0330*/  @P0 EXIT ;  /* 0x000000000000094d */ /* 0x000fea0003800000 */
[----:B------:R-:W1:Y:S01]  /*0340*/  S2UR UR5, SR_CgaCtaId ;  /* 0x00000000000579c3 */ /* 0x000e620000008800 */
[----:B------:R-:W-:-:S07]  /*0350*/  UMOV UR4, 0x400 ;  /* 0x0000040000047882 */ /* 0x000fce0000000000 */
[----:B------:R-:W2:Y:S01]  /*0360*/  LDC.64 R2, c[0x0][0x388] ;  /* 0x0000e200ff027b82 */ /* 0x000ea20000000a00 */
[----:B-1----:R-:W-:-:S09]  /*0370*/  ULEA UR4, UR5, UR4, 0x18 ;  /* 0x0000000405047291 */ /* 0x002fd2000f8ec0ff */
[----:B0-----:R-:W2:Y:S04]  /*0380*/  LDS R5, [UR4] ;  /* 0x00000004ff057984 */ /* 0x001ea80008000800 */
[----:B--2---:R-:W-:Y:S01]  /*0390*/  REDG.E.ADD.STRONG.GPU desc[UR6][R2.64], R5 ;  /* 0x000000050200798e */ /* 0x004fe2000c12e106 */
[----:B------:R-:W-:Y:S05]  /*03a0*/  EXIT ;  /* 0x000000000000794d */ /* 0x000fea0003800000 */
.L_x_16:
        /* <DEDUP_REMOVED lines=13> */
.L_x_19:


//--------------------- .nv.shared._Z3redPiS_     --------------------------
	.section	.nv.shared._Z3redPiS_,"aw",@nobits
	.sectionflags	@""
	.align	16
	.zero		1024


//--------------------- .nv.shared.reserved.0     --------------------------
	.section	.nv.shared.reserved.0,"aw",@nobits
	.weak		__nv_reservedSMEM_offset_0_alias
	.size		__nv_reservedSMEM_offset_0_alias, 0, 64
	.other		__nv_reservedSMEM_offset_0_alias,@"STO_CUDA_RESERVED_SHARED STV_DEFAULT"
__nv_reservedSMEM_offset_0_alias:
	.zero		0
	.zero		64


//--------------------- .nv.shared._Z4red1PiS_i   --------------------------
	.section	.nv.shared._Z4red1PiS_i,"aw",@nobits
	.sectionflags	@""
	.align	16
	.zero		1024


//--------------------- .nv.shared._Z8reduce_aPiS_i --------------------------
	.section	.nv.shared._Z8reduce_aPiS_i,"aw",@nobits
	.sectionflags	@""
	.align	16
.nv.shared._Z8reduce_aPiS_i:
	.zero		1152


//--------------------- .nv.constant0._Z3redPiS_  --------------------------
	.section	.nv.constant0._Z3redPiS_,"a",@progbits
	.sectionflags	@""
	.align	4
.nv.constant0._Z3redPiS_:
	.zero		912


//--------------------- .nv.constant0._Z4red1PiS_i --------------------------
	.section	.nv.constant0._Z4red1PiS_i,"a",@progbits
	.sectionflags	@""
	.align	4
.nv.constant0._Z4red1PiS_i:
	.zero		916


//--------------------- .nv.constant0._Z8reduce_aPiS_i --------------------------
	.section	.nv.constant0._Z8reduce_aPiS_i,"a",@progbits
	.sectionflags	@""
	.align	4
.nv.constant0._Z8reduce_aPiS_i:
	.zero		916


//--------------------- SYMBOLS --------------------------

	.type		.nv.reservedSmem.offset0,@object
	.size		.nv.reservedSmem.offset0,0x4
	.type		.nv.reservedSmem.cap,@object
	.size		.nv.reservedSmem.cap,0x4
